	.headerflags	@"EF_CUDA_TEXMODE_UNIFIED EF_CUDA_64BIT_ADDRESS EF_CUDA_ACCELERATORS EF_CUDA_SM90 EF_CUDA_VIRTUAL_SM(EF_CUDA_SM90)"
	.elftype	@"ET_EXEC"


//--------------------- .nv.info                  --------------------------
	.section	.nv.info,"",@"SHT_CUDA_INFO"
	.align	4


	//----- nvinfo : EIATTR_REGCOUNT
	.align		4
        /*0000*/ 	.byte	0x04, 0x2f
        /*0002*/ 	.short	(.L_3 - .L_2)
	.align		4
.L_2:
        /*0004*/ 	.word	index@(triton_per_fused__native_batch_norm_legit_no_training_add_mean_relu_23)
        /*0008*/ 	.word	0x00000020


	//----- nvinfo : EIATTR_MIN_STACK_SIZE
	.align		4
.L_3:
        /*000c*/ 	.byte	0x04, 0x12
        /*000e*/ 	.short	(.L_5 - .L_4)
	.align		4
.L_4:
        /*0010*/ 	.word	index@(triton_per_fused__native_batch_norm_legit_no_training_add_mean_relu_23)
        /*0014*/ 	.word	0x00000000


	//----- nvinfo : EIATTR_FRAME_SIZE
	.align		4
.L_5:
        /*0018*/ 	.byte	0x04, 0x11
        /*001a*/ 	.short	(.L_7 - .L_6)
	.align		4
.L_6:
        /*001c*/ 	.word	index@(triton_per_fused__native_batch_norm_legit_no_training_add_mean_relu_23)
        /*0020*/ 	.word	0x00000000


	//----- nvinfo : EIATTR_MIN_STACK_SIZE
	.align		4
.L_7:
        /*0024*/ 	.byte	0x04, 0x12
        /*0026*/ 	.short	(.L_9 - .L_8)
	.align		4
.L_8:
        /*0028*/ 	.word	index@(triton_per_fused__native_batch_norm_legit_no_training_add_mean_relu_23)
        /*002c*/ 	.word	0x00000000
.L_9:


//--------------------- .nv.info.triton_per_fused__native_batch_norm_legit_no_training_add_mean_relu_23 --------------------------
	.section	.nv.info.triton_per_fused__native_batch_norm_legit_no_training_add_mean_relu_23,"",@"SHT_CUDA_INFO"
	.sectionflags	@""
	.align	4


	//----- nvinfo : EIATTR_CUDA_API_VERSION
	.align		4
        /*0000*/ 	.byte	0x04, 0x37
        /*0002*/ 	.short	(.L_11 - .L_10)
.L_10:
        /*0004*/ 	.word	0x0000007c


	//----- nvinfo : EIATTR_KPARAM_INFO
	.align		4
.L_11:
        /*0008*/ 	.byte	0x04, 0x17
        /*000a*/ 	.short	(.L_13 - .L_12)
.L_12:
        /*000c*/ 	.word	0x00000000
        /*0010*/ 	.short	0x0009
        /*0012*/ 	.short	0x0044
        /*0014*/ 	.byte	0x00, 0xf0, 0x11, 0x00


	//----- nvinfo : EIATTR_KPARAM_INFO
	.align		4
.L_13:
        /*0018*/ 	.byte	0x04, 0x17
        /*001a*/ 	.short	(.L_15 - .L_14)
.L_14:
        /*001c*/ 	.word	0x00000000
        /*0020*/ 	.short	0x0008
        /*0022*/ 	.short	0x0040
        /*0024*/ 	.byte	0x00, 0xf0, 0x11, 0x00


	//----- nvinfo : EIATTR_KPARAM_INFO
	.align		4
.L_15:
        /*0028*/ 	.byte	0x04, 0x17
        /*002a*/ 	.short	(.L_17 - .L_16)
.L_16:
        /*002c*/ 	.word	0x00000000
        /*0030*/ 	.short	0x0007
        /*0032*/ 	.short	0x0038
        /*0034*/ 	.byte	0x00, 0xf4, 0x21, 0x00


	//----- nvinfo : EIATTR_KPARAM_INFO
	.align		4
.L_17:
        /*0038*/ 	.byte	0x04, 0x17
        /*003a*/ 	.short	(.L_19 - .L_18)
.L_18:
        /*003c*/ 	.word	0x00000000
        /*0040*/ 	.short	0x0006
        /*0042*/ 	.short	0x0030
        /*0044*/ 	.byte	0x00, 0xf4, 0x21, 0x00


	//----- nvinfo : EIATTR_KPARAM_INFO
	.align		4
.L_19:
        /*0048*/ 	.byte	0x04, 0x17
        /*004a*/ 	.short	(.L_21 - .L_20)
.L_20:
        /*004c*/ 	.word	0x00000000
        /*0050*/ 	.short	0x0005
        /*0052*/ 	.short	0x0028
        /*0054*/ 	.byte	0x00, 0xf4, 0x21, 0x00


	//----- nvinfo : EIATTR_KPARAM_INFO
	.align		4
.L_21:
        /*0058*/ 	.byte	0x04, 0x17
        /*005a*/ 	.short	(.L_23 - .L_22)
.L_22:
        /*005c*/ 	.word	0x00000000
        /*0060*/ 	.short	0x0004
        /*0062*/ 	.short	0x0020
        /*0064*/ 	.byte	0x00, 0xf4, 0x21, 0x00


	//----- nvinfo : EIATTR_KPARAM_INFO
	.align		4
.L_23:
        /*0068*/ 	.byte	0x04, 0x17
        /*006a*/ 	.short	(.L_25 - .L_24)
.L_24:
        /*006c*/ 	.word	0x00000000
        /*0070*/ 	.short	0x0003
        /*0072*/ 	.short	0x0018
        /*0074*/ 	.byte	0x00, 0xf4, 0x21, 0x00


	//----- nvinfo : EIATTR_KPARAM_INFO
	.align		4
.L_25:
        /*0078*/ 	.byte	0x04, 0x17
        /*007a*/ 	.short	(.L_27 - .L_26)
.L_26:
        /*007c*/ 	.word	0x00000000
        /*0080*/ 	.short	0x0002
        /*0082*/ 	.short	0x0010
        /*0084*/ 	.byte	0x00, 0xf4, 0x21, 0x00


	//----- nvinfo : EIATTR_KPARAM_INFO
	.align		4
.L_27:
        /*0088*/ 	.byte	0x04, 0x17
        /*008a*/ 	.short	(.L_29 - .L_28)
.L_28:
        /*008c*/ 	.word	0x00000000
        /*0090*/ 	.short	0x0001
        /*0092*/ 	.short	0x0008
        /*0094*/ 	.byte	0x00, 0xf4, 0x21, 0x00


	//----- nvinfo : EIATTR_KPARAM_INFO
	.align		4
.L_29:
        /*0098*/ 	.byte	0x04, 0x17
        /*009a*/ 	.short	(.L_31 - .L_30)
.L_30:
        /*009c*/ 	.word	0x00000000
        /*00a0*/ 	.short	0x0000
        /*00a2*/ 	.short	0x0000
        /*00a4*/ 	.byte	0x00, 0xf4, 0x21, 0x00


	//----- nvinfo : EIATTR_SPARSE_MMA_MASK
	.align		4
.L_31:
        /*00a8*/ 	.byte	0x03, 0x50
        /*00aa*/ 	.short	0x0000


	//----- nvinfo : EIATTR_MAXREG_COUNT
	.align		4
        /*00ac*/ 	.byte	0x03, 0x1b
        /*00ae*/ 	.short	0x00ff


	//----- nvinfo : EIATTR_COOP_GROUP_MASK_REGIDS
	.align		4
        /*00b0*/ 	.byte	0x04, 0x29
        /*00b2*/ 	.short	(.L_33 - .L_32)


	//   ....[0]....
.L_32:
        /*00b4*/ 	.word	0xffffffff


	//   ....[1]....
        /*00b8*/ 	.word	0xffffffff


	//   ....[2]....
        /*00bc*/ 	.word	0xffffffff


	//   ....[3]....
        /*00c0*/ 	.word	0xffffffff


	//----- nvinfo : EIATTR_COOP_GROUP_INSTR_OFFSETS
	.align		4
.L_33:
        /*00c4*/ 	.byte	0x04, 0x28
        /*00c6*/ 	.short	(.L_35 - .L_34)


	//   ....[0]....
.L_34:
        /*00c8*/ 	.word	0x00000910


	//   ....[1]....
        /*00cc*/ 	.word	0x00000920


	//   ....[2]....
        /*00d0*/ 	.word	0x00000950


	//   ....[3]....
        /*00d4*/ 	.word	0x00000960


	//----- nvinfo : EIATTR_EXIT_INSTR_OFFSETS
	.align		4
.L_35:
        /*00d8*/ 	.byte	0x04, 0x1c
        /*00da*/ 	.short	(.L_37 - .L_36)


	//   ....[0]....
.L_36:
        /*00dc*/ 	.word	0x00000ac0


	//   ....[1]....
        /*00e0*/ 	.word	0x00000af0


	//----- nvinfo : EIATTR_REQNTID
	.align		4
.L_37:
        /*00e4*/ 	.byte	0x04, 0x10
        /*00e6*/ 	.short	(.L_39 - .L_38)
.L_38:
        /*00e8*/ 	.word	0x00000100
        /*00ec*/ 	.word	0x00000001
        /*00f0*/ 	.word	0x00000001


	//----- nvinfo : EIATTR_CBANK_PARAM_SIZE
	.align		4
.L_39:
        /*00f4*/ 	.byte	0x03, 0x19
        /*00f6*/ 	.short	0x0048


	//----- nvinfo : EIATTR_PARAM_CBANK
	.align		4
        /*00f8*/ 	.byte	0x04, 0x0a
        /*00fa*/ 	.short	(.L_41 - .L_40)
	.align		4
.L_40:
        /*00fc*/ 	.word	index@(.nv.constant0.triton_per_fused__native_batch_norm_legit_no_training_add_mean_relu_23)
        /*0100*/ 	.short	0x0210
        /*0102*/ 	.short	0x0048


	//----- nvinfo : EIATTR_SW_WAR
	.align		4
.L_41:
        /*0104*/ 	.byte	0x04, 0x36
        /*0106*/ 	.short	(.L_43 - .L_42)
.L_42:
        /*0108*/ 	.word	0x00000008
.L_43:


//--------------------- .nv.callgraph             --------------------------
	.section	.nv.callgraph,"",@"SHT_CUDA_CALLGRAPH"
	.align	4
	.sectionentsize	8
	.align		4
        /*0000*/ 	.word	0x00000000
	.align		4
        /*0004*/ 	.word	0xffffffff
	.align		4
        /*0008*/ 	.word	0x00000000
	.align		4
        /*000c*/ 	.word	0xfffffffe
	.align		4
        /*0010*/ 	.word	0x00000000
	.align		4
        /*0014*/ 	.word	0xfffffffd
	.align		4
        /*0018*/ 	.word	0x00000000
	.align		4
        /*001c*/ 	.word	0xfffffffc


//--------------------- .nv.constant4             --------------------------
	.section	.nv.constant4,"a",@progbits
	.align	8
	.align		8
.nv.constant4:
        /*0000*/ 	.dword	_$_str
	.align		8
        /*0008*/ 	.dword	_$_str_$_2


//--------------------- .text.triton_per_fused__native_batch_norm_legit_no_training_add_mean_relu_23 --------------------------
	.section	.text.triton_per_fused__native_batch_norm_legit_no_training_add_mean_relu_23,"ax",@progbits
	.sectionflags	@"SHF_BARRIERS=1"
	.align	128
        .global         triton_per_fused__native_batch_norm_legit_no_training_add_mean_relu_23
        .type           triton_per_fused__native_batch_norm_legit_no_training_add_mean_relu_23,@function
        .size           triton_per_fused__native_batch_norm_legit_no_training_add_mean_relu_23,(.L_x_1 - triton_per_fused__native_batch_norm_legit_no_training_add_mean_relu_23)
        .other          triton_per_fused__native_batch_norm_legit_no_training_add_mean_relu_23,@"STO_CUDA_ENTRY STV_DEFAULT"
triton_per_fused__native_batch_norm_legit_no_training_add_mean_relu_23:
.text.triton_per_fused__native_batch_norm_legit_no_training_add_mean_relu_23:
[----:B------:R-:W0:Y:S01]  /*0000*/  LDC R1, c[0x0][0x28] ;  /* 0x00000a00ff017b82 */ /* 0x000e220000000800 */
[----:B------:R-:W1:Y:S07]  /*0010*/  S2R R17, SR_TID.X ;  /* 0x0000000000117919 */ /* 0x000e6e0000002100 */
[----:B------:R-:W2:Y:S01]  /*0020*/  LDC.64 R12, c[0x0][0x230] ;  /* 0x00008c00ff0c7b82 */ /* 0x000ea20000000a00 */
[----:B------:R-:W-:Y:S01]  /*0030*/  ULDC.64 UR6, c[0x0][0x208] ;  /* 0x0000820000067ab9 */ /* 0x000fe20000000a00 */
[----:B------:R-:W3:Y:S06]  /*0040*/  S2R R2, SR_CTAID.X ;  /* 0x0000000000027919 */ /* 0x000eec0000002500 */
[----:B------:R-:W4:Y:S08]  /*0050*/  LDC.64 R22, c[0x0][0x228] ;  /* 0x00008a00ff167b82 */ /* 0x000f300000000a00 */
[----:B------:R-:W5:Y:S08]  /*0060*/  LDC.64 R4, c[0x0][0x220] ;  /* 0x00008800ff047b82 */ /* 0x000f700000000a00 */
[----:B------:R-:W5:Y:S01]  /*0070*/  LDC.64 R28, c[0x0][0x238] ;  /* 0x00008e00ff1c7b82 */ /* 0x000f620000000a00 */
[----:B-1----:R-:W-:-:S07]  /*0080*/  SHF.R.U32.HI R21, RZ, 0x2, R17 ;  /* 0x00000002ff157819 */ /* 0x002fce0000011611 */
[----:B------:R-:W1:Y:S01]  /*0090*/  LDC.64 R14, c[0x0][0x240] ;  /* 0x00009000ff0e7b82 */ /* 0x000e620000000a00 */
[----:B---3--:R-:W-:Y:S02]  /*00a0*/  SHF.L.U32 R0, R2, 0x7, RZ ;  /* 0x0000000702007819 */ /* 0x008fe400000006ff */
[----:B------:R-:W-:Y:S02]  /*00b0*/  SHF.R.S32.HI R7, RZ, 0x18, R2 ;  /* 0x00000018ff077819 */ /* 0x000fe40000011402 */
[----:B------:R-:W-:Y:S02]  /*00c0*/  SGXT.U32 R21, R21, 0x6 ;  /* 0x000000061515781a */ /* 0x000fe40000000000 */
[----:B------:R-:W-:Y:S02]  /*00d0*/  SGXT R7, R7, 0x1 ;  /* 0x000000010707781a */ /* 0x000fe40000000200 */
[----:B------:R-:W-:-:S04]  /*00e0*/  LOP3.LUT R3, R0, R21, RZ, 0xfc, !PT ;  /* 0x0000001500037212 */ /* 0x000fc800078efcff */
[----:B------:R-:W-:-:S04]  /*00f0*/  LEA.HI R2, R7, R3, RZ, 0xa ;  /* 0x0000000307027211 */ /* 0x000fc800078f50ff */
[----:B------:R-:W-:-:S04]  /*0100*/  LOP3.LUT R2, R2, 0xfffffc00, RZ, 0xc0, !PT ;  /* 0xfffffc0002027812 */ /* 0x000fc800078ec0ff */
[----:B------:R-:W-:-:S05]  /*0110*/  IADD3 R19, R3, -R2, RZ ;  /* 0x8000000203137210 */ /* 0x000fca0007ffe0ff */
[----:B--2---:R-:W-:-:S05]  /*0120*/  IMAD.WIDE R10, R19, 0x4, R12 ;  /* 0x00000004130a7825 */ /* 0x004fca00078e020c */
[----:B------:R-:W2:Y:S01]  /*0130*/  LDG.E.EL R6, desc[UR6][R10.64] ;  /* 0x000000060a067981 */ /* 0x000ea2000c2e1900 */
[----:B------:R-:W-:Y:S01]  /*0140*/  SHF.L.U32 R2, R17, 0x2, RZ ;  /* 0x0000000211027819 */ /* 0x000fe200000006ff */
[----:B----4-:R-:W-:-:S03]  /*0150*/  IMAD.WIDE R26, R19, 0x4, R22 ;  /* 0x00000004131a7825 */ /* 0x010fc600078e0216 */
[----:B------:R-:W-:Y:S01]  /*0160*/  LOP3.LUT R2, R2, 0xc, RZ, 0xc0, !PT ;  /* 0x0000000c02027812 */ /* 0x000fe200078ec0ff */
[----:B0----5:R-:W-:Y:S02]  /*0170*/  IMAD.WIDE R24, R19, 0x4, R28 ;  /* 0x0000000413187825 */ /* 0x021fe400078e021c */
[----:B------:R-:W3:Y:S01]  /*0180*/  LDG.E.EL R26, desc[UR6][R26.64] ;  /* 0x000000061a1a7981 */ /* 0x000ee2000c2e1900 */
[----:B------:R-:W-:Y:S01]  /*0190*/  LEA R3, R3, R2, 0x4 ;  /* 0x0000000203037211 */ /* 0x000fe200078e20ff */
[----:B-1----:R-:W-:Y:S02]  /*01a0*/  IMAD.WIDE R18, R19, 0x4, R14 ;  /* 0x0000000413127825 */ /* 0x002fe400078e020e */
[----:B------:R-:W4:Y:S02]  /*01b0*/  LDG.E.EL R25, desc[UR6][R24.64] ;  /* 0x0000000618197981 */ /* 0x000f24000c2e1900 */
[----:B------:R-:W-:-:S06]  /*01c0*/  IMAD.WIDE R8, R3, 0x4, R4 ;  /* 0x0000000403087825 */ /* 0x000fcc00078e0204 */
[----:B------:R-:W3:Y:S04]  /*01d0*/  LDG.E.128 R8, desc[UR6][R8.64] ;  /* 0x0000000608087981 */ /* 0x000ee8000c1e1d00 */
[----:B------:R0:W4:Y:S01]  /*01e0*/  LDG.E.EL R24, desc[UR6][R18.64] ;  /* 0x0000000612187981 */ /* 0x000122000c2e1900 */
[----:B------:R-:W-:-:S04]  /*01f0*/  LOP3.LUT R16, R0, 0x40, R21, 0xfe, !PT ;  /* 0x0000004000107812 */ /* 0x000fc800078efe15 */
[----:B------:R-:W-:-:S04]  /*0200*/  LEA.HI R7, R7, R16, RZ, 0xa ;  /* 0x0000001007077211 */ /* 0x000fc800078f50ff */
[----:B------:R-:W-:-:S04]  /*0210*/  LOP3.LUT R7, R7, 0xfffffc00, RZ, 0xc0, !PT ;  /* 0xfffffc0007077812 */ /* 0x000fc800078ec0ff */
[----:B------:R-:W-:-:S05]  /*0220*/  IADD3 R7, R16, -R7, RZ ;  /* 0x8000000710077210 */ /* 0x000fca0007ffe0ff */
[C---:B------:R-:W-:Y:S01]  /*0230*/  IMAD.WIDE R20, R7.reuse, 0x4, R12 ;  /* 0x0000000407147825 */ /* 0x040fe200078e020c */
[----:B------:R-:W-:Y:S01]  /*0240*/  LEA R2, R16, R2, 0x4 ;  /* 0x0000000210027211 */ /* 0x000fe200078e20ff */
[----:B------:R-:W1:Y:S04]  /*0250*/  LDC.64 R12, c[0x0][0x218] ;  /* 0x00008600ff0c7b82 */ /* 0x000e680000000a00 */
[----:B------:R-:W5:Y:S01]  /*0260*/  LDG.E.EL R20, desc[UR6][R20.64] ;  /* 0x0000000614147981 */ /* 0x000f62000c2e1900 */
[----:B------:R-:W-:Y:S01]  /*0270*/  IMAD.WIDE R22, R7, 0x4, R22 ;  /* 0x0000000407167825 */ /* 0x000fe200078e0216 */
[----:B0-----:R-:W-:-:S03]  /*0280*/  HFMA2.MMA R19, -RZ, RZ, 1.625, 0 ;  /* 0x3e800000ff137435 */ /* 0x001fc600000001ff */
[----:B------:R-:W-:Y:S01]  /*0290*/  IMAD.WIDE R4, R2, 0x4, R4 ;  /* 0x0000000402047825 */ /* 0x000fe200078e0204 */
[----:B------:R0:W4:Y:S03]  /*02a0*/  LDG.E.EL R16, desc[UR6][R22.64] ;  /* 0x0000000616107981 */ /* 0x000126000c2e1900 */
[----:B------:R-:W-:-:S04]  /*02b0*/  IMAD.WIDE R28, R7, 0x4, R28 ;  /* 0x00000004071c7825 */ /* 0x000fc800078e021c */
[----:B------:R-:W-:Y:S01]  /*02c0*/  IMAD.WIDE R14, R7, 0x4, R14 ;  /* 0x00000004070e7825 */ /* 0x000fe200078e020e */
[----:B------:R-:W4:Y:S04]  /*02d0*/  LDG.E.EL R18, desc[UR6][R28.64] ;  /* 0x000000061c127981 */ /* 0x000f28000c2e1900 */
[----:B------:R3:W5:Y:S01]  /*02e0*/  LDG.E.EL R21, desc[UR6][R14.64] ;  /* 0x000000060e157981 */ /* 0x000762000c2e1900 */
[----:B--2---:R-:W-:-:S04]  /*02f0*/  FADD R6, R6, 9.9999997473787516356e-06 ;  /* 0x3727c5ac06067421 */ /* 0x004fc80000000000 */
[----:B------:R2:W0:Y:S02]  /*0300*/  MUFU.SQRT R27, R6 ;  /* 0x00000006001b7308 */ /* 0x0004240000002000 */
[----:B--2---:R-:W2:Y:S01]  /*0310*/  LDG.E.128 R4, desc[UR6][R4.64] ;  /* 0x0000000604047981 */ /* 0x004ea2000c1e1d00 */
[C---:B0-----:R-:W-:Y:S02]  /*0320*/  FSETP.GT.AND P0, PT, R27.reuse, 8.50705917302346158658e+37, PT ;  /* 0x7e8000001b00780b */ /* 0x041fe40003f04000 */
[----:B------:R-:W-:-:S11]  /*0330*/  FSETP.GEU.AND P1, PT, R27, 1.175494350822287508e-38, PT ;  /* 0x008000001b00780b */ /* 0x000fd60003f2e000 */
[----:B------:R-:W-:-:S04]  /*0340*/  @P0 FMUL R27, R27, 0.25 ;  /* 0x3e8000001b1b0820 */ /* 0x000fc80000400000 */
[----:B------:R-:W-:-:S04]  /*0350*/  @!P1 FMUL R27, R27, 16777216 ;  /* 0x4b8000001b1b9820 */ /* 0x000fc80000400000 */
[----:B------:R0:W1:Y:S01]  /*0360*/  MUFU.RCP R22, R27 ;  /* 0x0000001b00167308 */ /* 0x0000620000001000 */
[----:B------:R-:W-:-:S05]  /*0370*/  FSEL R23, R19, 1, P0 ;  /* 0x3f80000013177808 */ /* 0x000fca0000000000 */
[----:B------:R-:W-:Y:S01]  /*0380*/  @!P1 FMUL R23, R23, 16777216 ;  /* 0x4b80000017179820 */ /* 0x000fe20000400000 */
[--C-:B---3--:R-:W-:Y:S01]  /*0390*/  FADD R15, R11, -R26.reuse ;  /* 0x8000001a0b0f7221 */ /* 0x108fe20000000000 */
[--C-:B------:R-:W-:Y:S01]  /*03a0*/  FADD R29, R9, -R26.reuse ;  /* 0x8000001a091d7221 */ /* 0x100fe20000000000 */
[--C-:B0-----:R-:W-:Y:S01]  /*03b0*/  FADD R27, R10, -R26.reuse ;  /* 0x8000001a0a1b7221 */ /* 0x101fe20000000000 */
[----:B------:R-:W-:Y:S01]  /*03c0*/  FADD R26, R8, -R26 ;  /* 0x8000001a081a7221 */ /* 0x000fe20000000000 */
[----:B-1----:R-:W-:Y:S01]  /*03d0*/  FMUL R14, R22, R23 ;  /* 0x00000017160e7220 */ /* 0x002fe20000400000 */
[----:B------:R-:W-:-:S04]  /*03e0*/  IMAD.WIDE R22, R3, 0x4, R12 ;  /* 0x0000000403167825 */ /* 0x000fc800078e020c */
[-C--:B------:R-:W-:Y:S01]  /*03f0*/  FMUL R26, R26, R14.reuse ;  /* 0x0000000e1a1a7220 */ /* 0x080fe20000400000 */
[-C--:B------:R-:W-:Y:S01]  /*0400*/  FMUL R29, R29, R14.reuse ;  /* 0x0000000e1d1d7220 */ /* 0x080fe20000400000 */
[----:B------:R0:W3:Y:S01]  /*0410*/  LDG.E.128 R8, desc[UR6][R22.64] ;  /* 0x0000000616087981 */ /* 0x0000e2000c1e1d00 */
[-C--:B------:R-:W-:Y:S01]  /*0420*/  FMUL R27, R27, R14.reuse ;  /* 0x0000000e1b1b7220 */ /* 0x080fe20000400000 */
[----:B------:R-:W-:Y:S01]  /*0430*/  FMUL R15, R15, R14 ;  /* 0x0000000e0f0f7220 */ /* 0x000fe20000400000 */
[----:B------:R-:W-:-:S04]  /*0440*/  IMAD.WIDE R12, R2, 0x4, R12 ;  /* 0x00000004020c7825 */ /* 0x000fc800078e020c */
[C-C-:B----4-:R-:W-:Y:S01]  /*0450*/  FFMA R26, R25.reuse, R26, R24.reuse ;  /* 0x0000001a191a7223 */ /* 0x150fe20000000018 */
[C-C-:B------:R-:W-:Y:S01]  /*0460*/  FFMA R29, R25.reuse, R29, R24.reuse ;  /* 0x0000001d191d7223 */ /* 0x140fe20000000018 */
[C-C-:B------:R-:W-:Y:S01]  /*0470*/  FFMA R27, R25.reuse, R27, R24.reuse ;  /* 0x0000001b191b7223 */ /* 0x140fe20000000018 */
[----:B------:R-:W-:Y:S02]  /*0480*/  FFMA R24, R25, R15, R24 ;  /* 0x0000000f19187223 */ /* 0x000fe40000000018 */
[----:B------:R-:W4:Y:S01]  /*0490*/  LDG.E.128 R12, desc[UR6][R12.64] ;  /* 0x000000060c0c7981 */ /* 0x000f22000c1e1d00 */
[----:B-----5:R-:W-:-:S04]  /*04a0*/  FADD R20, R20, 9.9999997473787516356e-06 ;  /* 0x3727c5ac14147421 */ /* 0x020fc80000000000 */
[----:B0-----:R-:W0:Y:S02]  /*04b0*/  MUFU.SQRT R22, R20 ;  /* 0x0000001400167308 */ /* 0x001e240000002000 */
[C---:B0-----:R-:W-:Y:S02]  /*04c0*/  FSETP.GT.AND P0, PT, R22.reuse, 8.50705917302346158658e+37, PT ;  /* 0x7e8000001600780b */ /* 0x041fe40003f04000 */
[----:B------:R-:W-:-:S11]  /*04d0*/  FSETP.GEU.AND P1, PT, R22, 1.175494350822287508e-38, PT ;  /* 0x008000001600780b */ /* 0x000fd60003f2e000 */
[----:B------:R-:W-:-:S04]  /*04e0*/  @P0 FMUL R22, R22, 0.25 ;  /* 0x3e80000016160820 */ /* 0x000fc80000400000 */
[----:B------:R-:W-:-:S06]  /*04f0*/  @!P1 FMUL R22, R22, 16777216 ;  /* 0x4b80000016169820 */ /* 0x000fcc0000400000 */
[----:B------:R-:W0:Y:S01]  /*0500*/  MUFU.RCP R22, R22 ;  /* 0x0000001600167308 */ /* 0x000e220000001000 */
[----:B------:R-:W-:-:S05]  /*0510*/  FSEL R19, R19, 1, P0 ;  /* 0x3f80000013137808 */ /* 0x000fca0000000000 */
[----:B------:R-:W-:Y:S01]  /*0520*/  @!P1 FMUL R19, R19, 16777216 ;  /* 0x4b80000013139820 */ /* 0x000fe20000400000 */
[----:B------:R-:W-:-:S03]  /*0530*/  FSETP.GEU.AND P1, PT, R29, RZ, PT ;  /* 0x000000ff1d00720b */ /* 0x000fc60003f2e000 */
[----:B0-----:R-:W-:Y:S01]  /*0540*/  FMUL R19, R22, R19 ;  /* 0x0000001316137220 */ /* 0x001fe20000400000 */
[----:B------:R-:W-:Y:S01]  /*0550*/  FSETP.GEU.AND P0, PT, R26, RZ, PT ;  /* 0x000000ff1a00720b */ /* 0x000fe20003f0e000 */
[----:B------:R-:W0:Y:S01]  /*0560*/  S2UR UR5, SR_CgaCtaId ;  /* 0x00000000000579c3 */ /* 0x000e220000008800 */
[----:B------:R-:W-:Y:S02]  /*0570*/  UMOV UR4, 0x400 ;  /* 0x0000040000047882 */ /* 0x000fe40000000000 */
[----:B0-----:R-:W-:Y:S01]  /*0580*/  UPRMT UR4, UR5, 0x654, UR4 ;  /* 0x0000065405047896 */ /* 0x001fe20008000004 */
[--C-:B--2---:R-:W-:Y:S01]  /*0590*/  FADD R28, R4, -R16.reuse ;  /* 0x80000010041c7221 */ /* 0x104fe20000000000 */
[--C-:B------:R-:W-:Y:S01]  /*05a0*/  FADD R4, R5, -R16.reuse ;  /* 0x8000001005047221 */ /* 0x100fe20000000000 */
[--C-:B------:R-:W-:Y:S01]  /*05b0*/  FADD R6, R6, -R16.reuse ;  /* 0x8000001006067221 */ /* 0x100fe20000000000 */
[----:B------:R-:W-:Y:S01]  /*05c0*/  FADD R16, R7, -R16 ;  /* 0x8000001007107221 */ /* 0x000fe20000000000 */
[-C--:B------:R-:W-:Y:S01]  /*05d0*/  FMUL R28, R28, R19.reuse ;  /* 0x000000131c1c7220 */ /* 0x080fe20000400000 */
[-C--:B------:R-:W-:Y:S01]  /*05e0*/  FMUL R20, R4, R19.reuse ;  /* 0x0000001304147220 */ /* 0x080fe20000400000 */
[-C--:B------:R-:W-:Y:S01]  /*05f0*/  FMUL R6, R6, R19.reuse ;  /* 0x0000001306067220 */ /* 0x080fe20000400000 */
[----:B------:R-:W-:Y:S01]  /*0600*/  FMUL R16, R16, R19 ;  /* 0x0000001310107220 */ /* 0x000fe20000400000 */
[C-C-:B------:R-:W-:Y:S01]  /*0610*/  FFMA R4, R18.reuse, R28, R21.reuse ;  /* 0x0000001c12047223 */ /* 0x140fe20000000015 */
[C-C-:B------:R-:W-:Y:S01]  /*0620*/  FFMA R5, R18.reuse, R20, R21.reuse ;  /* 0x0000001412057223 */ /* 0x140fe20000000015 */
[C-C-:B------:R-:W-:Y:S01]  /*0630*/  FFMA R6, R18.reuse, R6, R21.reuse ;  /* 0x0000000612067223 */ /* 0x140fe20000000015 */
[----:B------:R-:W-:Y:S01]  /*0640*/  FFMA R18, R18, R16, R21 ;  /* 0x0000001012127223 */ /* 0x000fe20000000015 */
[----:B------:R-:W-:-:S02]  /*0650*/  FSEL R16, R29, RZ, P1 ;  /* 0x000000ff1d107208 */ /* 0x000fc40000800000 */
[----:B------:R-:W-:Y:S02]  /*0660*/  FSETP.GEU.AND P1, PT, R24, RZ, PT ;  /* 0x000000ff1800720b */ /* 0x000fe40003f2e000 */
[----:B------:R-:W-:Y:S02]  /*0670*/  FSEL R7, R26, RZ, P0 ;  /* 0x000000ff1a077208 */ /* 0x000fe40000000000 */
[----:B------:R-:W-:Y:S02]  /*0680*/  FSETP.GEU.AND P2, PT, R4, RZ, PT ;  /* 0x000000ff0400720b */ /* 0x000fe40003f4e000 */
[----:B------:R-:W-:Y:S02]  /*0690*/  FSEL R24, R24, RZ, P1 ;  /* 0x000000ff18187208 */ /* 0x000fe40000800000 */
[----:B------:R-:W-:Y:S02]  /*06a0*/  FSETP.GEU.AND P1, PT, R5, RZ, PT ;  /* 0x000000ff0500720b */ /* 0x000fe40003f2e000 */
[----:B------:R-:W-:-:S02]  /*06b0*/  FSETP.GEU.AND P0, PT, R27, RZ, PT ;  /* 0x000000ff1b00720b */ /* 0x000fc40003f0e000 */
[----:B------:R-:W-:Y:S02]  /*06c0*/  FSETP.GEU.AND P6, PT, R6, RZ, PT ;  /* 0x000000ff0600720b */ /* 0x000fe40003fce000 */
[----:B------:R-:W-:Y:S02]  /*06d0*/  FSEL R27, R27, RZ, P0 ;  /* 0x000000ff1b1b7208 */ /* 0x000fe40000000000 */
[----:B------:R-:W-:-:S04]  /*06e0*/  FSETP.GEU.AND P5, PT, R18, RZ, PT ;  /* 0x000000ff1200720b */ /* 0x000fc80003fae000 */
[----:B------:R-:W-:Y:S02]  /*06f0*/  FSEL R18, R18, RZ, P5 ;  /* 0x000000ff12127208 */ /* 0x000fe40002800000 */
[----:B---3--:R-:W-:Y:S01]  /*0700*/  FSETP.GEU.AND P4, PT, R7, -R8, PT ;  /* 0x800000080700720b */ /* 0x008fe20003f8e000 */
[----:B------:R-:W-:Y:S01]  /*0710*/  FADD R8, R8, R7 ;  /* 0x0000000708087221 */ /* 0x000fe20000000000 */
[----:B------:R-:W-:Y:S02]  /*0720*/  FSEL R7, R4, RZ, P2 ;  /* 0x000000ff04077208 */ /* 0x000fe40001000000 */
[----:B------:R-:W-:Y:S02]  /*0730*/  FSEL R4, R5, RZ, P1 ;  /* 0x000000ff05047208 */ /* 0x000fe40000800000 */
[----:B------:R-:W-:Y:S01]  /*0740*/  FSETP.GEU.AND P0, PT, R16, -R9, PT ;  /* 0x800000091000720b */ /* 0x000fe20003f0e000 */
[----:B------:R-:W-:Y:S01]  /*0750*/  FADD R9, R9, R16 ;  /* 0x0000001009097221 */ /* 0x000fe20000000000 */
[----:B------:R-:W-:-:S02]  /*0760*/  FSEL R5, R6, RZ, P6 ;  /* 0x000000ff06057208 */ /* 0x000fc40003000000 */
[----:B----4-:R-:W-:Y:S01]  /*0770*/  FSETP.GEU.AND P1, PT, R7, -R12, PT ;  /* 0x8000000c0700720b */ /* 0x010fe20003f2e000 */
[----:B------:R-:W-:Y:S01]  /*0780*/  FADD R7, R12, R7 ;  /* 0x000000070c077221 */ /* 0x000fe20000000000 */
[----:B------:R-:W-:Y:S01]  /*0790*/  FSETP.GEU.AND P6, PT, R4, -R13, PT ;  /* 0x8000000d0400720b */ /* 0x000fe20003fce000 */
[----:B------:R-:W-:Y:S01]  /*07a0*/  FADD R13, R13, R4 ;  /* 0x000000040d0d7221 */ /* 0x000fe20000000000 */
[----:B------:R-:W-:Y:S02]  /*07b0*/  FSEL R4, R8, RZ, P4 ;  /* 0x000000ff08047208 */ /* 0x000fe40002000000 */
[----:B------:R-:W-:Y:S01]  /*07c0*/  FSETP.GEU.AND P3, PT, R27, -R10, PT ;  /* 0x8000000a1b00720b */ /* 0x000fe20003f6e000 */
[----:B------:R-:W-:Y:S01]  /*07d0*/  FADD R10, R10, R27 ;  /* 0x0000001b0a0a7221 */ /* 0x000fe20000000000 */
[----:B------:R-:W-:Y:S01]  /*07e0*/  FSETP.GEU.AND P4, PT, R5, -R14, PT ;  /* 0x8000000e0500720b */ /* 0x000fe20003f8e000 */
[----:B------:R-:W-:Y:S01]  /*07f0*/  FADD R14, R14, R5 ;  /* 0x000000050e0e7221 */ /* 0x000fe20000000000 */
[----:B------:R-:W-:-:S02]  /*0800*/  FSEL R5, R9, RZ, P0 ;  /* 0x000000ff09057208 */ /* 0x000fc40000000000 */
[----:B------:R-:W-:Y:S02]  /*0810*/  FSEL R8, R7, RZ, P1 ;  /* 0x000000ff07087208 */ /* 0x000fe40000800000 */
[----:B------:R-:W-:Y:S02]  /*0820*/  FSEL R9, R13, RZ, P6 ;  /* 0x000000ff0d097208 */ /* 0x000fe40003000000 */
[----:B------:R-:W-:Y:S01]  /*0830*/  FSETP.GEU.AND P2, PT, R24, -R11, PT ;  /* 0x8000000b1800720b */ /* 0x000fe20003f4e000 */
[----:B------:R-:W-:Y:S01]  /*0840*/  FADD R11, R11, R24 ;  /* 0x000000180b0b7221 */ /* 0x000fe20000000000 */
[----:B------:R-:W-:Y:S01]  /*0850*/  FSETP.GEU.AND P5, PT, R18, -R15, PT ;  /* 0x8000000f1200720b */ /* 0x000fe20003fae000 */
[----:B------:R-:W-:Y:S01]  /*0860*/  FADD R15, R15, R18 ;  /* 0x000000120f0f7221 */ /* 0x000fe20000000000 */
[----:B------:R-:W-:Y:S01]  /*0870*/  FSEL R6, R10, RZ, P3 ;  /* 0x000000ff0a067208 */ /* 0x000fe20001800000 */
[----:B------:R-:W-:Y:S01]  /*0880*/  FADD R13, R4, R5 ;  /* 0x00000005040d7221 */ /* 0x000fe20000000000 */
[----:B------:R-:W-:Y:S01]  /*0890*/  FSEL R10, R14, RZ, P4 ;  /* 0x000000ff0e0a7208 */ /* 0x000fe20002000000 */
[----:B------:R-:W-:Y:S01]  /*08a0*/  FADD R19, R8, R9 ;  /* 0x0000000908137221 */ /* 0x000fe20000000000 */
[----:B------:R-:W-:Y:S01]  /*08b0*/  FSEL R7, R11, RZ, P2 ;  /* 0x000000ff0b077208 */ /* 0x000fe20001000000 */
[----:B------:R-:W-:Y:S01]  /*08c0*/  FADD R12, R6, R13 ;  /* 0x0000000d060c7221 */ /* 0x000fe20000000000 */
[----:B------:R-:W-:Y:S01]  /*08d0*/  FSEL R11, R15, RZ, P5 ;  /* 0x000000ff0f0b7208 */ /* 0x000fe20002800000 */
[----:B------:R-:W-:-:S02]  /*08e0*/  FADD R14, R10, R19 ;  /* 0x000000130a0e7221 */ /* 0x000fc40000000000 */
[----:B------:R-:W-:Y:S02]  /*08f0*/  FADD R12, R7, R12 ;  /* 0x0000000c070c7221 */ /* 0x000fe40000000000 */
[----:B------:R-:W-:-:S03]  /*0900*/  FADD R14, R11, R14 ;  /* 0x0000000e0b0e7221 */ /* 0x000fc60000000000 */
[----:B------:R-:W0:Y:S04]  /*0910*/  SHFL.BFLY PT, R13, R12, 0x2, 0x1f ;  /* 0x0c401f000c0d7f89 */ /* 0x000e2800000e0000 */
[----:B------:R-:W1:Y:S01]  /*0920*/  SHFL.BFLY PT, R15, R14, 0x2, 0x1f ;  /* 0x0c401f000e0f7f89 */ /* 0x000e6200000e0000 */
[----:B0-----:R-:W-:Y:S01]  /*0930*/  FADD R13, R12, R13 ;  /* 0x0000000d0c0d7221 */ /* 0x001fe20000000000 */
[----:B-1----:R-:W-:-:S04]  /*0940*/  FADD R15, R14, R15 ;  /* 0x0000000f0e0f7221 */ /* 0x002fc80000000000 */
[----:B------:R-:W0:Y:S04]  /*0950*/  SHFL.BFLY PT, R16, R13, 0x1, 0x1f ;  /* 0x0c201f000d107f89 */ /* 0x000e2800000e0000 */
[----:B------:R-:W1:Y:S01]  /*0960*/  SHFL.BFLY PT, R18, R15, 0x1, 0x1f ;  /* 0x0c201f000f127f89 */ /* 0x000e6200000e0000 */
[----:B------:R-:W-:-:S04]  /*0970*/  SHF.R.U32.HI R21, RZ, 0x2, R17 ;  /* 0x00000002ff157819 */ /* 0x000fc80000011611 */
[----:B------:R-:W-:-:S04]  /*0980*/  SGXT.U32 R21, R21, 0x6 ;  /* 0x000000061515781a */ /* 0x000fc80000000000 */
[----:B------:R-:W-:Y:S01]  /*0990*/  LEA R21, R21, UR4, 0x2 ;  /* 0x0000000415157c11 */ /* 0x000fe2000f8e10ff */
[----:B0-----:R-:W-:Y:S01]  /*09a0*/  FADD R16, R13, R16 ;  /* 0x000000100d107221 */ /* 0x001fe20000000000 */
[----:B-1----:R-:W-:Y:S02]  /*09b0*/  FADD R20, R15, R18 ;  /* 0x000000120f147221 */ /* 0x002fe40000000000 */
[----:B------:R-:W0:Y:S02]  /*09c0*/  LDC.64 R14, c[0x0][0x248] ;  /* 0x00009200ff0e7b82 */ /* 0x000e240000000a00 */
[----:B------:R1:W-:Y:S04]  /*09d0*/  STS [R21], R16 ;  /* 0x0000001015007388 */ /* 0x0003e80000000800 */
[----:B------:R1:W-:Y:S01]  /*09e0*/  STS [R21+0x100], R20 ;  /* 0x0001001415007388 */ /* 0x0003e20000000800 */
[----:B------:R-:W-:Y:S01]  /*09f0*/  LOP3.LUT R12, R17, 0x7f, RZ, 0xc0, !PT ;  /* 0x0000007f110c7812 */ /* 0x000fe200078ec0ff */
[----:B------:R-:W2:Y:S03]  /*0a00*/  LDC.64 R18, c[0x0][0x210] ;  /* 0x00008400ff127b82 */ /* 0x000ea60000000a00 */
[----:B------:R-:W-:-:S05]  /*0a10*/  LEA R22, R12, UR4, 0x2 ;  /* 0x000000040c167c11 */ /* 0x000fca000f8e10ff */
[----:B------:R-:W-:Y:S01]  /*0a20*/  BAR.SYNC.DEFER_BLOCKING 0x0 ;  /* 0x0000000000007b1d */ /* 0x000fe20000010000 */
[----:B0-----:R-:W-:-:S04]  /*0a30*/  IMAD.WIDE R12, R3, 0x4, R14 ;  /* 0x00000004030c7825 */ /* 0x001fc800078e020e */
[----:B------:R-:W-:Y:S01]  /*0a40*/  IMAD.WIDE R2, R2, 0x4, R14 ;  /* 0x0000000402027825 */ /* 0x000fe200078e020e */
[----:B------:R1:W-:Y:S04]  /*0a50*/  STG.E.128 desc[UR6][R12.64], R4 ;  /* 0x000000040c007986 */ /* 0x0003e8000c101d06 */
[----:B------:R-:W0:Y:S04]  /*0a60*/  LDS R22, [R22] ;  /* 0x0000000016167984 */ /* 0x000e280000000800 */
[----:B------:R0:W-:Y:S01]  /*0a70*/  STG.E.128 desc[UR6][R2.64], R8 ;  /* 0x0000000802007986 */ /* 0x0001e2000c101d06 */
[----:B------:R-:W-:Y:S01]  /*0a80*/  BAR.SYNC.DEFER_BLOCKING 0x0 ;  /* 0x0000000000007b1d */ /* 0x000fe20000010000 */
[----:B------:R-:W-:-:S02]  /*0a90*/  LOP3.LUT P0, RZ, R17, 0x80, RZ, 0xc0, !PT ;  /* 0x0000008011ff7812 */ /* 0x000fc4000780c0ff */
[----:B------:R-:W-:-:S05]  /*0aa0*/  LOP3.LUT R15, R0, 0x7f, R17, 0xf8, !PT ;  /* 0x0000007f000f7812 */ /* 0x000fca00078ef811 */
[----:B--2---:R-:W-:-:S06]  /*0ab0*/  IMAD.WIDE R14, R15, 0x4, R18 ;  /* 0x000000040f0e7825 */ /* 0x004fcc00078e0212 */
[----:B01----:R-:W-:Y:S05]  /*0ac0*/  @P0 EXIT ;  /* 0x000000000000094d */ /* 0x003fea0003800000 */
[----:B0-----:R-:W-:-:S05]  /*0ad0*/  FMUL R3, R22, 0.0625 ;  /* 0x3d80000016037820 */ /* 0x001fca0000400000 */
[----:B------:R-:W-:Y:S01]  /*0ae0*/  STG.E desc[UR6][R14.64], R3 ;  /* 0x000000030e007986 */ /* 0x000fe2000c101906 */
[----:B------:R-:W-:Y:S05]  /*0af0*/  EXIT ;  /* 0x000000000000794d */ /* 0x000fea0003800000 */
.L_x_0:
[----:B------:R-:W-:-:S00]  /*0b00*/  BRA `(.L_x_0) ;  /* 0xfffffffc00fc7947 */ /* 0x000fc0000383ffff */
[----:B------:R-:W-:-:S00]  /*0b10*/  NOP ;  /* 0x0000000000007918 */ /* 0x000fc00000000000 */
        /* <DEDUP_REMOVED lines=14> */
.L_x_1:


//--------------------- .nv.global.init           --------------------------
	.section	.nv.global.init,"aw",@progbits
.nv.global.init:
	.type		_$_str,@object
	.size		_$_str,(_$_str_$_2 - _$_str)
_$_str:
        /*0000*/ 	.byte	0x5f, 0x5f, 0x43, 0x55, 0x44, 0x41, 0x5f, 0x46, 0x54, 0x5a, 0x00
	.type		_$_str_$_2,@object
	.size		_$_str_$_2,(.L_1 - _$_str_$_2)
_$_str_$_2:
        /*000b*/ 	.byte	0x5f, 0x5f, 0x43, 0x55, 0x44, 0x41, 0x5f, 0x50, 0x52, 0x45, 0x43, 0x5f, 0x53, 0x51, 0x52, 0x54
        /*001b*/ 	.byte	0x00
.L_1:


//--------------------- .nv.shared.triton_per_fused__native_batch_norm_legit_no_training_add_mean_relu_23 --------------------------
	.section	.nv.shared.triton_per_fused__native_batch_norm_legit_no_training_add_mean_relu_23,"aw",@nobits
	.sectionflags	@""
	.align	16
	.zero		1024


//--------------------- .nv.constant0.triton_per_fused__native_batch_norm_legit_no_training_add_mean_relu_23 --------------------------
	.section	.nv.constant0.triton_per_fused__native_batch_norm_legit_no_training_add_mean_relu_23,"a",@progbits
	.sectionflags	@""
	.align	4
.nv.constant0.triton_per_fused__native_batch_norm_legit_no_training_add_mean_relu_23:
	.zero		600
